//
// Generated by NVIDIA NVVM Compiler
//
// Compiler Build ID: CL-36424714
// Cuda compilation tools, release 13.0, V13.0.88
// Based on NVVM 20.0.0
//

.version 9.0
.target sm_100
.address_size 64

	// .globl	_Z12merge_kernelPKiiS0_iPi

.visible .entry _Z12merge_kernelPKiiS0_iPi(
	.param .u64 .ptr .align 1 _Z12merge_kernelPKiiS0_iPi_param_0,
	.param .u32 _Z12merge_kernelPKiiS0_iPi_param_1,
	.param .u64 .ptr .align 1 _Z12merge_kernelPKiiS0_iPi_param_2,
	.param .u32 _Z12merge_kernelPKiiS0_iPi_param_3,
	.param .u64 .ptr .align 1 _Z12merge_kernelPKiiS0_iPi_param_4
)
{
	.reg .pred 	%p<25>;
	.reg .b32 	%r<135>;
	.reg .b64 	%rd<58>;

	ld.param.u64 	%rd6, [_Z12merge_kernelPKiiS0_iPi_param_0];
	ld.param.u32 	%r76, [_Z12merge_kernelPKiiS0_iPi_param_1];
	ld.param.u64 	%rd7, [_Z12merge_kernelPKiiS0_iPi_param_2];
	ld.param.u32 	%r77, [_Z12merge_kernelPKiiS0_iPi_param_3];
	ld.param.u64 	%rd8, [_Z12merge_kernelPKiiS0_iPi_param_4];
	cvta.to.global.u64 	%rd1, %rd8;
	cvta.to.global.u64 	%rd2, %rd7;
	cvta.to.global.u64 	%rd3, %rd6;
	mov.u32 	%r78, %ctaid.x;
	mov.u32 	%r79, %ntid.x;
	mov.u32 	%r80, %tid.x;
	mad.lo.s32 	%r81, %r78, %r79, %r80;
	add.s32 	%r82, %r77, %r76;
	mov.u32 	%r83, %nctaid.x;
	mul.lo.s32 	%r84, %r83, %r79;
	add.s32 	%r85, %r84, %r82;
	add.s32 	%r86, %r85, -1;
	div.u32 	%r87, %r86, %r84;
	mul.lo.s32 	%r1, %r87, %r81;
	add.s32 	%r88, %r1, %r87;
	min.s32 	%r2, %r88, %r82;
	setp.ge.s32 	%p1, %r1, %r82;
	@%p1 bra 	$L__BB0_45;
	sub.s32 	%r89, %r1, %r77;
	max.s32 	%r118, %r89, 0;
	min.s32 	%r102, %r1, %r76;
	setp.ge.s32 	%p2, %r118, %r102;
	@%p2 bra 	$L__BB0_3;
$L__BB0_2:
	sub.s32 	%r90, %r102, %r118;
	shr.u32 	%r91, %r90, 31;
	add.s32 	%r92, %r90, %r91;
	shr.s32 	%r93, %r92, 1;
	add.s32 	%r94, %r93, %r118;
	mul.wide.s32 	%rd9, %r94, 4;
	add.s64 	%rd10, %rd3, %rd9;
	ld.global.u32 	%r95, [%rd10];
	not.b32 	%r96, %r94;
	add.s32 	%r97, %r1, %r96;
	mul.wide.s32 	%rd11, %r97, 4;
	add.s64 	%rd12, %rd2, %rd11;
	ld.global.u32 	%r98, [%rd12];
	setp.lt.s32 	%p3, %r95, %r98;
	add.s32 	%r99, %r94, 1;
	selp.b32 	%r118, %r99, %r118, %p3;
	selp.b32 	%r102, %r102, %r94, %p3;
	setp.lt.s32 	%p4, %r118, %r102;
	@%p4 bra 	$L__BB0_2;
$L__BB0_3:
	sub.s32 	%r117, %r1, %r118;
	setp.ge.s32 	%p5, %r1, %r2;
	@%p5 bra 	$L__BB0_45;
	sub.s32 	%r100, %r2, %r1;
	and.b32  	%r11, %r100, 3;
	setp.eq.s32 	%p6, %r11, 0;
	mov.u32 	%r113, %r1;
	@%p6 bra 	$L__BB0_14;
	neg.s32 	%r105, %r11;
	mov.u32 	%r113, %r1;
$L__BB0_6:
	.pragma "nounroll";
	setp.lt.s32 	%p7, %r118, %r76;
	@%p7 bra 	$L__BB0_9;
	mul.wide.s32 	%rd13, %r117, 4;
	add.s64 	%rd14, %rd2, %rd13;
	ld.global.u32 	%r110, [%rd14];
$L__BB0_8:
	add.s32 	%r117, %r117, 1;
	mul.wide.s32 	%rd23, %r113, 4;
	add.s64 	%rd24, %rd1, %rd23;
	st.global.u32 	[%rd24], %r110;
	bra.uni 	$L__BB0_13;
$L__BB0_9:
	setp.lt.s32 	%p8, %r117, %r77;
	@%p8 bra 	$L__BB0_11;
	mul.wide.s32 	%rd15, %r118, 4;
	add.s64 	%rd16, %rd3, %rd15;
	ld.global.u32 	%r109, [%rd16];
	bra.uni 	$L__BB0_12;
$L__BB0_11:
	mul.wide.s32 	%rd17, %r118, 4;
	add.s64 	%rd18, %rd3, %rd17;
	ld.global.u32 	%r109, [%rd18];
	mul.wide.s32 	%rd19, %r117, 4;
	add.s64 	%rd20, %rd2, %rd19;
	ld.global.u32 	%r110, [%rd20];
	setp.gt.s32 	%p9, %r109, %r110;
	@%p9 bra 	$L__BB0_8;
$L__BB0_12:
	add.s32 	%r118, %r118, 1;
	mul.wide.s32 	%rd21, %r113, 4;
	add.s64 	%rd22, %rd1, %rd21;
	st.global.u32 	[%rd22], %r109;
$L__BB0_13:
	add.s32 	%r113, %r113, 1;
	add.s32 	%r105, %r105, 1;
	setp.ne.s32 	%p10, %r105, 0;
	@%p10 bra 	$L__BB0_6;
$L__BB0_14:
	sub.s32 	%r101, %r1, %r2;
	setp.gt.u32 	%p11, %r101, -4;
	@%p11 bra 	$L__BB0_45;
	add.s64 	%rd4, %rd1, 8;
$L__BB0_16:
	mul.wide.s32 	%rd25, %r113, 4;
	add.s64 	%rd5, %rd4, %rd25;
	setp.lt.s32 	%p12, %r118, %r76;
	@%p12 bra 	$L__BB0_19;
	mul.wide.s32 	%rd26, %r117, 4;
	add.s64 	%rd27, %rd2, %rd26;
	ld.global.u32 	%r120, [%rd27];
$L__BB0_18:
	add.s32 	%r117, %r117, 1;
	st.global.u32 	[%rd5+-8], %r120;
	bra.uni 	$L__BB0_23;
$L__BB0_19:
	setp.lt.s32 	%p13, %r117, %r77;
	@%p13 bra 	$L__BB0_21;
	mul.wide.s32 	%rd28, %r118, 4;
	add.s64 	%rd29, %rd3, %rd28;
	ld.global.u32 	%r119, [%rd29];
	bra.uni 	$L__BB0_22;
$L__BB0_21:
	mul.wide.s32 	%rd30, %r118, 4;
	add.s64 	%rd31, %rd3, %rd30;
	ld.global.u32 	%r119, [%rd31];
	mul.wide.s32 	%rd32, %r117, 4;
	add.s64 	%rd33, %rd2, %rd32;
	ld.global.u32 	%r120, [%rd33];
	setp.gt.s32 	%p14, %r119, %r120;
	@%p14 bra 	$L__BB0_18;
$L__BB0_22:
	add.s32 	%r118, %r118, 1;
	st.global.u32 	[%rd5+-8], %r119;
$L__BB0_23:
	setp.lt.s32 	%p15, %r118, %r76;
	@%p15 bra 	$L__BB0_26;
	mul.wide.s32 	%rd34, %r117, 4;
	add.s64 	%rd35, %rd2, %rd34;
	ld.global.u32 	%r124, [%rd35];
$L__BB0_25:
	add.s32 	%r117, %r117, 1;
	st.global.u32 	[%rd5+-4], %r124;
	bra.uni 	$L__BB0_30;
$L__BB0_26:
	setp.lt.s32 	%p16, %r117, %r77;
	@%p16 bra 	$L__BB0_28;
	mul.wide.s32 	%rd36, %r118, 4;
	add.s64 	%rd37, %rd3, %rd36;
	ld.global.u32 	%r123, [%rd37];
	bra.uni 	$L__BB0_29;
$L__BB0_28:
	mul.wide.s32 	%rd38, %r118, 4;
	add.s64 	%rd39, %rd3, %rd38;
	ld.global.u32 	%r123, [%rd39];
	mul.wide.s32 	%rd40, %r117, 4;
	add.s64 	%rd41, %rd2, %rd40;
	ld.global.u32 	%r124, [%rd41];
	setp.gt.s32 	%p17, %r123, %r124;
	@%p17 bra 	$L__BB0_25;
$L__BB0_29:
	add.s32 	%r118, %r118, 1;
	st.global.u32 	[%rd5+-4], %r123;
$L__BB0_30:
	setp.lt.s32 	%p18, %r118, %r76;
	@%p18 bra 	$L__BB0_33;
	mul.wide.s32 	%rd42, %r117, 4;
	add.s64 	%rd43, %rd2, %rd42;
	ld.global.u32 	%r128, [%rd43];
$L__BB0_32:
	add.s32 	%r117, %r117, 1;
	st.global.u32 	[%rd5], %r128;
	bra.uni 	$L__BB0_37;
$L__BB0_33:
	setp.lt.s32 	%p19, %r117, %r77;
	@%p19 bra 	$L__BB0_35;
	mul.wide.s32 	%rd44, %r118, 4;
	add.s64 	%rd45, %rd3, %rd44;
	ld.global.u32 	%r127, [%rd45];
	bra.uni 	$L__BB0_36;
$L__BB0_35:
	mul.wide.s32 	%rd46, %r118, 4;
	add.s64 	%rd47, %rd3, %rd46;
	ld.global.u32 	%r127, [%rd47];
	mul.wide.s32 	%rd48, %r117, 4;
	add.s64 	%rd49, %rd2, %rd48;
	ld.global.u32 	%r128, [%rd49];
	setp.gt.s32 	%p20, %r127, %r128;
	@%p20 bra 	$L__BB0_32;
$L__BB0_36:
	add.s32 	%r118, %r118, 1;
	st.global.u32 	[%rd5], %r127;
$L__BB0_37:
	setp.lt.s32 	%p21, %r118, %r76;
	@%p21 bra 	$L__BB0_40;
	mul.wide.s32 	%rd50, %r117, 4;
	add.s64 	%rd51, %rd2, %rd50;
	ld.global.u32 	%r132, [%rd51];
$L__BB0_39:
	add.s32 	%r117, %r117, 1;
	st.global.u32 	[%rd5+4], %r132;
	bra.uni 	$L__BB0_44;
$L__BB0_40:
	setp.lt.s32 	%p22, %r117, %r77;
	@%p22 bra 	$L__BB0_42;
	mul.wide.s32 	%rd52, %r118, 4;
	add.s64 	%rd53, %rd3, %rd52;
	ld.global.u32 	%r131, [%rd53];
	bra.uni 	$L__BB0_43;
$L__BB0_42:
	mul.wide.s32 	%rd54, %r118, 4;
	add.s64 	%rd55, %rd3, %rd54;
	ld.global.u32 	%r131, [%rd55];
	mul.wide.s32 	%rd56, %r117, 4;
	add.s64 	%rd57, %rd2, %rd56;
	ld.global.u32 	%r132, [%rd57];
	setp.gt.s32 	%p23, %r131, %r132;
	@%p23 bra 	$L__BB0_39;
$L__BB0_43:
	add.s32 	%r118, %r118, 1;
	st.global.u32 	[%rd5+4], %r131;
$L__BB0_44:
	add.s32 	%r113, %r113, 4;
	setp.lt.s32 	%p24, %r113, %r2;
	@%p24 bra 	$L__BB0_16;
$L__BB0_45:
	ret;

}


// ===== COMPILED SASS (sm_100) =====

	.target	sm_100

	.elftype	@"ET_EXEC"


//--------------------- .note.nv.tkinfo           --------------------------
	.section	.note.nv.tkinfo,"",@"SHT_NOTE"
	.sectionflags	@"SHF_NOTE_NV_TKINFO"
	.tkinfo
        /*0018*/ 	.word	0x00000002
        /*0030*/ 	.string	""
        /*0030*/ 	.string	"ptxas"
        /*0030*/ 	.string	"Cuda compilation tools, release 13.0, V13.0.88"
        /*0030*/ 	.string	"Build cuda_13.0.r13.0/compiler.36424714_0"
        /*0030*/ 	.string	"-arch sm_100 -m 64 "



//--------------------- .note.nv.cuinfo           --------------------------
	.section	.note.nv.cuinfo,"",@"SHT_NOTE"
	.sectionflags	@"SHF_NOTE_NV_CUINFO"
        /*0018*/ 	.short	0x0002
        /*001a*/ 	.short	0x0064
        /*001c*/ 	.short	0x0082
	.zero		2


//--------------------- .nv.info                  --------------------------
	.section	.nv.info,"",@"SHT_CUDA_INFO"
	.align	4


	//----- nvinfo : EIATTR_REGCOUNT
	.align		4
        /*0000*/ 	.byte	0x04, 0x2f
        /*0002*/ 	.short	(.L_1 - .L_0)
	.align		4
.L_0:
        /*0004*/ 	.word	index@(_Z12merge_kernelPKiiS0_iPi)
        /*0008*/ 	.word	0x00000014


	//----- nvinfo : EIATTR_FRAME_SIZE
	.align		4
.L_1:
        /*000c*/ 	.byte	0x04, 0x11
        /*000e*/ 	.short	(.L_3 - .L_2)
	.align		4
.L_2:
        /*0010*/ 	.word	index@(_Z12merge_kernelPKiiS0_iPi)
        /*0014*/ 	.word	0x00000000


	//----- nvinfo : EIATTR_MIN_STACK_SIZE
	.align		4
.L_3:
        /*0018*/ 	.byte	0x04, 0x12
        /*001a*/ 	.short	(.L_5 - .L_4)
	.align		4
.L_4:
        /*001c*/ 	.word	index@(_Z12merge_kernelPKiiS0_iPi)
        /*0020*/ 	.word	0x00000000
.L_5:


//--------------------- .nv.compat                --------------------------
	.section	.nv.compat,"",@"SHT_CUDA_COMPAT_INFO"
	.align	4
        /*0000*/ 	.byte	0x02, 0x09, 0x00, 0x00, 0x02, 0x02, 0x01, 0x00, 0x02, 0x05, 0x05, 0x00, 0x03, 0x07, 0x01, 0x01
        /*0010*/ 	.byte	0x02, 0x03, 0x00, 0x00, 0x02, 0x06, 0x01, 0x00, 0x04, 0x0b, 0x08, 0x00, 0x09, 0x00, 0x00, 0x00
        /*0020*/ 	.byte	0x00, 0x00, 0x00, 0x00


//--------------------- .nv.info._Z12merge_kernelPKiiS0_iPi --------------------------
	.section	.nv.info._Z12merge_kernelPKiiS0_iPi,"",@"SHT_CUDA_INFO"
	.sectionflags	@""
	.align	4


	//----- nvinfo : EIATTR_CUDA_API_VERSION
	.align		4
        /*0000*/ 	.byte	0x04, 0x37
        /*0002*/ 	.short	(.L_7 - .L_6)
.L_6:
        /*0004*/ 	.word	0x00000082


	//----- nvinfo : EIATTR_KPARAM_INFO
	.align		4
.L_7:
        /*0008*/ 	.byte	0x04, 0x17
        /*000a*/ 	.short	(.L_9 - .L_8)
.L_8:
        /*000c*/ 	.word	0x00000000
        /*0010*/ 	.short	0x0004
        /*0012*/ 	.short	0x0020
        /*0014*/ 	.byte	0x00, 0xf5, 0x21, 0x00


	//----- nvinfo : EIATTR_KPARAM_INFO
	.align		4
.L_9:
        /*0018*/ 	.byte	0x04, 0x17
        /*001a*/ 	.short	(.L_11 - .L_10)
.L_10:
        /*001c*/ 	.word	0x00000000
        /*0020*/ 	.short	0x0003
        /*0022*/ 	.short	0x0018
        /*0024*/ 	.byte	0x00, 0xf0, 0x11, 0x00


	//----- nvinfo : EIATTR_KPARAM_INFO
	.align		4
.L_11:
        /*0028*/ 	.byte	0x04, 0x17
        /*002a*/ 	.short	(.L_13 - .L_12)
.L_12:
        /*002c*/ 	.word	0x00000000
        /*0030*/ 	.short	0x0002
        /*0032*/ 	.short	0x0010
        /*0034*/ 	.byte	0x00, 0xf5, 0x21, 0x00


	//----- nvinfo : EIATTR_KPARAM_INFO
	.align		4
.L_13:
        /*0038*/ 	.byte	0x04, 0x17
        /*003a*/ 	.short	(.L_15 - .L_14)
.L_14:
        /*003c*/ 	.word	0x00000000
        /*0040*/ 	.short	0x0001
        /*0042*/ 	.short	0x0008
        /*0044*/ 	.byte	0x00, 0xf0, 0x11, 0x00


	//----- nvinfo : EIATTR_KPARAM_INFO
	.align		4
.L_15:
        /*0048*/ 	.byte	0x04, 0x17
        /*004a*/ 	.short	(.L_17 - .L_16)
.L_16:
        /*004c*/ 	.word	0x00000000
        /*0050*/ 	.short	0x0000
        /*0052*/ 	.short	0x0000
        /*0054*/ 	.byte	0x00, 0xf5, 0x21, 0x00


	//----- nvinfo : EIATTR_SPARSE_MMA_MASK
	.align		4
.L_17:
        /*0058*/ 	.byte	0x03, 0x50
        /*005a*/ 	.short	0x0000


	//----- nvinfo : EIATTR_MAXREG_COUNT
	.align		4
        /*005c*/ 	.byte	0x03, 0x1b
        /*005e*/ 	.short	0x00ff


	//----- nvinfo : EIATTR_MERCURY_ISA_VERSION
	.align		4
        /*0060*/ 	.byte	0x03, 0x5f
        /*0062*/ 	.short	0x0101


	//----- nvinfo : EIATTR_VRC_CTA_INIT_COUNT
	.align		4
        /*0064*/ 	.byte	0x02, 0x4a
	.zero		1
	.zero		1


	//----- nvinfo : EIATTR_EXIT_INSTR_OFFSETS
	.align		4
        /*0068*/ 	.byte	0x04, 0x1c
        /*006a*/ 	.short	(.L_19 - .L_18)


	//   ....[0]....
.L_18:
        /*006c*/ 	.word	0x000001f0


	//   ....[1]....
        /*0070*/ 	.word	0x00000390


	//   ....[2]....
        /*0074*/ 	.word	0x000006c0


	//   ....[3]....
        /*0078*/ 	.word	0x00000e20


	//----- nvinfo : EIATTR_CRS_STACK_SIZE
	.align		4
.L_19:
        /*007c*/ 	.byte	0x04, 0x1e
        /*007e*/ 	.short	(.L_21 - .L_20)
.L_20:
        /*0080*/ 	.word	0x00000000


	//----- nvinfo : EIATTR_CBANK_PARAM_SIZE
	.align		4
.L_21:
        /*0084*/ 	.byte	0x03, 0x19
        /*0086*/ 	.short	0x0028


	//----- nvinfo : EIATTR_PARAM_CBANK
	.align		4
        /*0088*/ 	.byte	0x04, 0x0a
        /*008a*/ 	.short	(.L_23 - .L_22)
	.align		4
.L_22:
        /*008c*/ 	.word	index@(.nv.constant0._Z12merge_kernelPKiiS0_iPi)
        /*0090*/ 	.short	0x0380
        /*0092*/ 	.short	0x0028


	//----- nvinfo : EIATTR_SW_WAR
	.align		4
.L_23:
        /*0094*/ 	.byte	0x04, 0x36
        /*0096*/ 	.short	(.L_25 - .L_24)
.L_24:
        /*0098*/ 	.word	0x00000008
.L_25:


//--------------------- .nv.callgraph             --------------------------
	.section	.nv.callgraph,"",@"SHT_CUDA_CALLGRAPH"
	.align	4
	.sectionentsize	8
	.align		4
        /*0000*/ 	.word	0x00000000
	.align		4
        /*0004*/ 	.word	0xffffffff
	.align		4
        /*0008*/ 	.word	0x00000000
	.align		4
        /*000c*/ 	.word	0xfffffffe
	.align		4
        /*0010*/ 	.word	0x00000000
	.align		4
        /*0014*/ 	.word	0xfffffffd
	.align		4
        /*0018*/ 	.word	0x00000000
	.align		4
        /*001c*/ 	.word	0xfffffffc


//--------------------- .text._Z12merge_kernelPKiiS0_iPi --------------------------
	.section	.text._Z12merge_kernelPKiiS0_iPi,"ax",@progbits
	.align	128
        .global         _Z12merge_kernelPKiiS0_iPi
        .type           _Z12merge_kernelPKiiS0_iPi,@function
        .size           _Z12merge_kernelPKiiS0_iPi,(.L_x_42 - _Z12merge_kernelPKiiS0_iPi)
        .other          _Z12merge_kernelPKiiS0_iPi,@"STO_CUDA_ENTRY STV_DEFAULT"
_Z12merge_kernelPKiiS0_iPi:
.text._Z12merge_kernelPKiiS0_iPi:
[----:B------:R-:W-:Y:S08]  /*0000*/  LDC R1, c[0x0][0x37c] ;  /* 0x0000df00ff017b82 */ /* 0x000ff00000000800 */
[----:B------:R-:W0:Y:S01]  /*0010*/  LDC R7, c[0x0][0x360] ;  /* 0x0000d800ff077b82 */ /* 0x000e220000000800 */
[----:B------:R-:W1:Y:S07]  /*0020*/  LDCU UR5, c[0x0][0x398] ;  /* 0x00007300ff0577ac */ /* 0x000e6e0008000800 */
[----:B------:R-:W0:Y:S08]  /*0030*/  LDC R0, c[0x0][0x370] ;  /* 0x0000dc00ff007b82 */ /* 0x000e300000000800 */
[----:B------:R-:W1:Y:S08]  /*0040*/  LDC R8, c[0x0][0x388] ;  /* 0x0000e200ff087b82 */ /* 0x000e700000000800 */
[----:B------:R-:W2:Y:S01]  /*0050*/  S2UR UR4, SR_CTAID.X ;  /* 0x00000000000479c3 */ /* 0x000ea20000002500 */
[----:B0-----:R-:W-:-:S04]  /*0060*/  IMAD R5, R7, R0, RZ ;  /* 0x0000000007057224 */ /* 0x001fc800078e02ff */
[----:B------:R-:W0:Y:S01]  /*0070*/  I2F.U32.RP R0, R5 ;  /* 0x0000000500007306 */ /* 0x000e220000209000 */
[----:B------:R-:W-:Y:S01]  /*0080*/  IMAD.MOV R9, RZ, RZ, -R5 ;  /* 0x000000ffff097224 */ /* 0x000fe200078e0a05 */
[----:B------:R-:W-:Y:S02]  /*0090*/  ISETP.NE.U32.AND P2, PT, R5, RZ, PT ;  /* 0x000000ff0500720c */ /* 0x000fe40003f45070 */
[----:B-1----:R-:W-:-:S04]  /*00a0*/  IADD3 R4, PT, PT, R8, UR5, RZ ;  /* 0x0000000508047c10 */ /* 0x002fc8000fffe0ff */
[----:B0-----:R-:W0:Y:S02]  /*00b0*/  MUFU.RCP R0, R0 ;  /* 0x0000000000007308 */ /* 0x001e240000001000 */
[----:B0-----:R-:W-:Y:S01]  /*00c0*/  VIADD R2, R0, 0xffffffe ;  /* 0x0ffffffe00027836 */ /* 0x001fe20000000000 */
[----:B------:R-:W-:-:S05]  /*00d0*/  IADD3 R0, PT, PT, R5, -0x1, R4 ;  /* 0xffffffff05007810 */ /* 0x000fca0007ffe004 */
[----:B------:R0:W1:Y:S02]  /*00e0*/  F2I.FTZ.U32.TRUNC.NTZ R3, R2 ;  /* 0x0000000200037305 */ /* 0x000064000021f000 */
[----:B0-----:R-:W-:Y:S02]  /*00f0*/  IMAD.MOV.U32 R2, RZ, RZ, RZ ;  /* 0x000000ffff027224 */ /* 0x001fe400078e00ff */
[----:B-1----:R-:W-:-:S04]  /*0100*/  IMAD R9, R9, R3, RZ ;  /* 0x0000000309097224 */ /* 0x002fc800078e02ff */
[----:B------:R-:W-:Y:S02]  /*0110*/  IMAD.HI.U32 R3, R3, R9, R2 ;  /* 0x0000000903037227 */ /* 0x000fe400078e0002 */
[----:B------:R-:W2:Y:S04]  /*0120*/  S2R R2, SR_TID.X ;  /* 0x0000000000027919 */ /* 0x000ea80000002100 */
[----:B------:R-:W-:-:S05]  /*0130*/  IMAD.HI.U32 R6, R3, R0, RZ ;  /* 0x0000000003067227 */ /* 0x000fca00078e00ff */
[----:B------:R-:W-:-:S05]  /*0140*/  IADD3 R3, PT, PT, -R6, RZ, RZ ;  /* 0x000000ff06037210 */ /* 0x000fca0007ffe1ff */
[----:B------:R-:W-:-:S05]  /*0150*/  IMAD R0, R5, R3, R0 ;  /* 0x0000000305007224 */ /* 0x000fca00078e0200 */
[----:B------:R-:W-:-:S13]  /*0160*/  ISETP.GE.U32.AND P0, PT, R0, R5, PT ;  /* 0x000000050000720c */ /* 0x000fda0003f06070 */
[----:B------:R-:W-:Y:S01]  /*0170*/  @P0 IMAD.IADD R0, R0, 0x1, -R5 ;  /* 0x0000000100000824 */ /* 0x000fe200078e0a05 */
[----:B------:R-:W-:Y:S01]  /*0180*/  @P0 IADD3 R6, PT, PT, R6, 0x1, RZ ;  /* 0x0000000106060810 */ /* 0x000fe20007ffe0ff */
[----:B--2---:R-:W-:-:S03]  /*0190*/  IMAD R7, R7, UR4, R2 ;  /* 0x0000000407077c24 */ /* 0x004fc6000f8e0202 */
[----:B------:R-:W-:-:S13]  /*01a0*/  ISETP.GE.U32.AND P1, PT, R0, R5, PT ;  /* 0x000000050000720c */ /* 0x000fda0003f26070 */
[----:B------:R-:W-:Y:S01]  /*01b0*/  @P1 VIADD R6, R6, 0x1 ;  /* 0x0000000106061836 */ /* 0x000fe20000000000 */
[----:B------:R-:W-:-:S05]  /*01c0*/  @!P2 LOP3.LUT R6, RZ, R5, RZ, 0x33, !PT ;  /* 0x00000005ff06a212 */ /* 0x000fca00078e33ff */
[----:B------:R-:W-:-:S05]  /*01d0*/  IMAD R7, R7, R6, RZ ;  /* 0x0000000607077224 */ /* 0x000fca00078e02ff */
[----:B------:R-:W-:-:S13]  /*01e0*/  ISETP.GE.AND P0, PT, R7, R4, PT ;  /* 0x000000040700720c */ /* 0x000fda0003f06270 */
[----:B------:R-:W-:Y:S05]  /*01f0*/  @P0 EXIT ;  /* 0x000000000000094d */ /* 0x000fea0003800000 */
[C---:B------:R-:W-:Y:S01]  /*0200*/  VIMNMX R3, PT, PT, R7.reuse, R8, PT ;  /* 0x0000000807037248 */ /* 0x040fe20003fe0100 */
[----:B------:R-:W0:Y:S01]  /*0210*/  LDCU.64 UR6, c[0x0][0x358] ;  /* 0x00006b00ff0677ac */ /* 0x000e220008000a00 */
[C---:B------:R-:W-:Y:S01]  /*0220*/  VIADDMNMX R0, R7.reuse, -UR5, RZ, !PT ;  /* 0x8000000507007c46 */ /* 0x040fe2000f8001ff */
[----:B------:R-:W-:Y:S01]  /*0230*/  BSSY.RECONVERGENT B0, `(.L_x_0) ;  /* 0x0000015000007945 */ /* 0x000fe20003800200 */
[C---:B------:R-:W-:Y:S02]  /*0240*/  VIADDMNMX R2, R7.reuse, R6, R4, PT ;  /* 0x0000000607027246 */ /* 0x040fe40003800104 */
[----:B------:R-:W-:Y:S02]  /*0250*/  ISETP.GE.AND P1, PT, R0, R3, PT ;  /* 0x000000030000720c */ /* 0x000fe40003f26270 */
[----:B------:R-:W-:-:S11]  /*0260*/  ISETP.GE.AND P0, PT, R7, R2, PT ;  /* 0x000000020700720c */ /* 0x000fd60003f06270 */
[----:B0-----:R-:W-:Y:S05]  /*0270*/  @P1 BRA `(.L_x_1) ;  /* 0x0000000000401947 */ /* 0x001fea0003800000 */
[----:B------:R-:W0:Y:S08]  /*0280*/  LDC.64 R4, c[0x0][0x380] ;  /* 0x0000e000ff047b82 */ /* 0x000e300000000a00 */
[----:B------:R-:W1:Y:S02]  /*0290*/  LDC.64 R8, c[0x0][0x390] ;  /* 0x0000e400ff087b82 */ /* 0x000e640000000a00 */
.L_x_2:
[----:B------:R-:W-:-:S04]  /*02a0*/  IADD3 R6, PT, PT, R3, -R0, RZ ;  /* 0x8000000003067210 */ /* 0x000fc80007ffe0ff */
[----:B------:R-:W-:-:S04]  /*02b0*/  LEA.HI R11, R6, R6, RZ, 0x1 ;  /* 0x00000006060b7211 */ /* 0x000fc800078f08ff */
[----:B------:R-:W-:-:S04]  /*02c0*/  LEA.HI.SX32 R6, R11, R0, 0x1f ;  /* 0x000000000b067211 */ /* 0x000fc800078ffaff */
[----:B------:R-:W-:-:S05]  /*02d0*/  LOP3.LUT R10, RZ, R6, RZ, 0x33, !PT ;  /* 0x00000006ff0a7212 */ /* 0x000fca00078e33ff */
[----:B------:R-:W-:Y:S02]  /*02e0*/  IMAD.IADD R13, R7, 0x1, R10 ;  /* 0x00000001070d7824 */ /* 0x000fe400078e020a */
[----:B0-----:R-:W-:-:S04]  /*02f0*/  IMAD.WIDE R10, R6, 0x4, R4 ;  /* 0x00000004060a7825 */ /* 0x001fc800078e0204 */
[----:B-1----:R-:W-:Y:S02]  /*0300*/  IMAD.WIDE R12, R13, 0x4, R8 ;  /* 0x000000040d0c7825 */ /* 0x002fe400078e0208 */
[----:B------:R-:W2:Y:S04]  /*0310*/  LDG.E R10, desc[UR6][R10.64] ;  /* 0x000000060a0a7981 */ /* 0x000ea8000c1e1900 */
[----:B------:R-:W2:Y:S02]  /*0320*/  LDG.E R13, desc[UR6][R12.64] ;  /* 0x000000060c0d7981 */ /* 0x000ea4000c1e1900 */
[----:B--2---:R-:W-:-:S04]  /*0330*/  ISETP.GE.AND P1, PT, R10, R13, PT ;  /* 0x0000000d0a00720c */ /* 0x004fc80003f26270 */
[----:B------:R-:W-:-:S09]  /*0340*/  SEL R3, R3, R6, !P1 ;  /* 0x0000000603037207 */ /* 0x000fd20004800000 */
[----:B------:R-:W-:-:S04]  /*0350*/  @!P1 IADD3 R0, PT, PT, R6, 0x1, RZ ;  /* 0x0000000106009810 */ /* 0x000fc80007ffe0ff */
[----:B------:R-:W-:-:S13]  /*0360*/  ISETP.GE.AND P1, PT, R0, R3, PT ;  /* 0x000000030000720c */ /* 0x000fda0003f26270 */
[----:B------:R-:W-:Y:S05]  /*0370*/  @!P1 BRA `(.L_x_2) ;  /* 0xfffffffc00c89947 */ /* 0x000fea000383ffff */
.L_x_1:
[----:B------:R-:W-:Y:S05]  /*0380*/  BSYNC.RECONVERGENT B0 ;  /* 0x0000000000007941 */ /* 0x000fea0003800200 */
.L_x_0:
[----:B------:R-:W-:Y:S05]  /*0390*/  @P0 EXIT ;  /* 0x000000000000094d */ /* 0x000fea0003800000 */
[--C-:B------:R-:W-:Y:S01]  /*03a0*/  IMAD.IADD R3, R2, 0x1, -R7.reuse ;  /* 0x0000000102037824 */ /* 0x100fe200078e0a07 */
[----:B------:R-:W0:Y:S01]  /*03b0*/  LDCU UR5, c[0x0][0x398] ;  /* 0x00007300ff0577ac */ /* 0x000e220008000800 */
[----:B------:R-:W-:Y:S01]  /*03c0*/  BSSY.RECONVERGENT B0, `(.L_x_3) ;  /* 0x000002c000007945 */ /* 0x000fe20003800200 */
[----:B------:R-:W-:Y:S02]  /*03d0*/  IMAD.MOV.U32 R5, RZ, RZ, R7 ;  /* 0x000000ffff057224 */ /* 0x000fe400078e0007 */
[----:B------:R-:W-:Y:S01]  /*03e0*/  LOP3.LUT P0, R4, R3, 0x3, RZ, 0xc0, !PT ;  /* 0x0000000303047812 */ /* 0x000fe2000780c0ff */
[----:B------:R-:W1:Y:S01]  /*03f0*/  LDCU UR4, c[0x0][0x388] ;  /* 0x00007100ff0477ac */ /* 0x000e620008000800 */
[----:B------:R-:W-:-:S11]  /*0400*/  IADD3 R3, PT, PT, R7, -R0, RZ ;  /* 0x8000000007037210 */ /* 0x000fd60007ffe0ff */
[----:B------:R-:W-:Y:S05]  /*0410*/  @!P0 BRA `(.L_x_4) ;  /* 0x0000000000988947 */ /* 0x000fea0003800000 */
[----:B------:R-:W2:Y:S01]  /*0420*/  LDC.64 R8, c[0x0][0x380] ;  /* 0x0000e000ff087b82 */ /* 0x000ea20000000a00 */
[----:B------:R-:W-:Y:S01]  /*0430*/  IADD3 R4, PT, PT, -R4, RZ, RZ ;  /* 0x000000ff04047210 */ /* 0x000fe20007ffe1ff */
[----:B------:R-:W-:-:S06]  /*0440*/  IMAD.MOV.U32 R5, RZ, RZ, R7 ;  /* 0x000000ffff057224 */ /* 0x000fcc00078e0007 */
[----:B------:R-:W3:Y:S08]  /*0450*/  LDC.64 R10, c[0x0][0x390] ;  /* 0x0000e400ff0a7b82 */ /* 0x000ef00000000a00 */
[----:B------:R-:W4:Y:S02]  /*0460*/  LDC.64 R12, c[0x0][0x3a0] ;  /* 0x0000e800ff0c7b82 */ /* 0x000f240000000a00 */
.L_x_12:
[----:B-1----:R-:W-:Y:S01]  /*0470*/  ISETP.GE.AND P1, PT, R0, UR4, PT ;  /* 0x0000000400007c0c */ /* 0x002fe2000bf26270 */
[----:B------:R-:W-:Y:S01]  /*0480*/  BSSY.RECONVERGENT B1, `(.L_x_5) ;  /* 0x000001d000017945 */ /* 0x000fe20003800200 */
[----:B------:R-:W-:-:S04]  /*0490*/  IADD3 R4, PT, PT, R4, 0x1, RZ ;  /* 0x0000000104047810 */ /* 0x000fc80007ffe0ff */
[----:B------:R-:W-:-:S07]  /*04a0*/  ISETP.NE.AND P0, PT, R4, RZ, PT ;  /* 0x000000ff0400720c */ /* 0x000fce0003f05270 */
[----:B------:R-:W-:Y:S06]  /*04b0*/  @!P1 BRA `(.L_x_6) ;  /* 0x00000000000c9947 */ /* 0x000fec0003800000 */
[----:B---3--:R-:W-:-:S05]  /*04c0*/  IMAD.WIDE R14, R3, 0x4, R10 ;  /* 0x00000004030e7825 */ /* 0x008fca00078e020a */
[----:B------:R1:W5:Y:S01]  /*04d0*/  LDG.E R17, desc[UR6][R14.64] ;  /* 0x000000060e117981 */ /* 0x000362000c1e1900 */
[----:B------:R-:W-:Y:S05]  /*04e0*/  BRA `(.L_x_7) ;  /* 0x00000000004c7947 */ /* 0x000fea0003800000 */
.L_x_6:
[----:B0-----:R-:W-:Y:S01]  /*04f0*/  ISETP.GE.AND P1, PT, R3, UR5, PT ;  /* 0x0000000503007c0c */ /* 0x001fe2000bf26270 */
[----:B------:R-:W-:-:S12]  /*0500*/  BSSY.RELIABLE B2, `(.L_x_8) ;  /* 0x000000d000027945 */ /* 0x000fd80003800100 */
[----:B------:R-:W-:Y:S05]  /*0510*/  @!P1 BRA `(.L_x_9) ;  /* 0x00000000000c9947 */ /* 0x000fea0003800000 */
[----:B--2---:R-:W-:-:S05]  /*0520*/  IMAD.WIDE R14, R0, 0x4, R8 ;  /* 0x00000004000e7825 */ /* 0x004fca00078e0208 */
[----:B------:R0:W5:Y:S01]  /*0530*/  LDG.E R17, desc[UR6][R14.64] ;  /* 0x000000060e117981 */ /* 0x000162000c1e1900 */
[----:B------:R-:W-:Y:S05]  /*0540*/  BRA `(.L_x_10) ;  /* 0x0000000000207947 */ /* 0x000fea0003800000 */
.L_x_9:
[----:B--2---:R-:W-:-:S04]  /*0550*/  IMAD.WIDE R14, R0, 0x4, R8 ;  /* 0x00000004000e7825 */ /* 0x004fc800078e0208 */
[----:B---3--:R-:W-:Y:S02]  /*0560*/  IMAD.WIDE R16, R3, 0x4, R10 ;  /* 0x0000000403107825 */ /* 0x008fe400078e020a */
[----:B------:R-:W2:Y:S04]  /*0570*/  LDG.E R14, desc[UR6][R14.64] ;  /* 0x000000060e0e7981 */ /* 0x000ea8000c1e1900 */
[----:B------:R-:W2:Y:S02]  /*0580*/  LDG.E R17, desc[UR6][R16.64] ;  /* 0x0000000610117981 */ /* 0x000ea4000c1e1900 */
[----:B--2---:R-:W-:-:S13]  /*0590*/  ISETP.GT.AND P1, PT, R14, R17, PT ;  /* 0x000000110e00720c */ /* 0x004fda0003f24270 */
[----:B------:R-:W-:Y:S05]  /*05a0*/  @P1 BREAK.RELIABLE B2 ;  /* 0x0000000000021942 */ /* 0x000fea0003800100 */
[----:B------:R-:W-:Y:S05]  /*05b0*/  @P1 BRA `(.L_x_7) ;  /* 0x0000000000181947 */ /* 0x000fea0003800000 */
[----:B------:R-:W-:-:S07]  /*05c0*/  IMAD.MOV.U32 R17, RZ, RZ, R14 ;  /* 0x000000ffff117224 */ /* 0x000fce00078e000e */
.L_x_10:
[----:B------:R-:W-:Y:S05]  /*05d0*/  BSYNC.RELIABLE B2 ;  /* 0x0000000000027941 */ /* 0x000fea0003800100 */
.L_x_8:
[----:B0---4-:R-:W-:Y:S01]  /*05e0*/  IMAD.WIDE R14, R5, 0x4, R12 ;  /* 0x00000004050e7825 */ /* 0x011fe200078e020c */
[----:B------:R-:W-:-:S04]  /*05f0*/  IADD3 R0, PT, PT, R0, 0x1, RZ ;  /* 0x0000000100007810 */ /* 0x000fc80007ffe0ff */
[----:B-----5:R0:W-:Y:S01]  /*0600*/  STG.E desc[UR6][R14.64], R17 ;  /* 0x000000110e007986 */ /* 0x0201e2000c101906 */
[----:B------:R-:W-:Y:S05]  /*0610*/  BRA `(.L_x_11) ;  /* 0x00000000000c7947 */ /* 0x000fea0003800000 */
.L_x_7:
[----:B-1--4-:R-:W-:-:S04]  /*0620*/  IMAD.WIDE R14, R5, 0x4, R12 ;  /* 0x00000004050e7825 */ /* 0x012fc800078e020c */
[----:B------:R-:W-:Y:S01]  /*0630*/  VIADD R3, R3, 0x1 ;  /* 0x0000000103037836 */ /* 0x000fe20000000000 */
[----:B-----5:R1:W-:Y:S06]  /*0640*/  STG.E desc[UR6][R14.64], R17 ;  /* 0x000000110e007986 */ /* 0x0203ec000c101906 */
.L_x_11:
[----:B0-----:R-:W-:Y:S05]  /*0650*/  BSYNC.RECONVERGENT B1 ;  /* 0x0000000000017941 */ /* 0x001fea0003800200 */
.L_x_5:
[----:B------:R-:W-:Y:S01]  /*0660*/  IADD3 R5, PT, PT, R5, 0x1, RZ ;  /* 0x0000000105057810 */ /* 0x000fe20007ffe0ff */
[----:B------:R-:W-:Y:S06]  /*0670*/  @P0 BRA `(.L_x_12) ;  /* 0xfffffffc007c0947 */ /* 0x000fec000383ffff */
.L_x_4:
[----:B01----:R-:W-:Y:S05]  /*0680*/  BSYNC.RECONVERGENT B0 ;  /* 0x0000000000007941 */ /* 0x003fea0003800200 */
.L_x_3:
[----:B------:R-:W-:Y:S05]  /*0690*/  WARPSYNC.ALL ;  /* 0x0000000000007948 */ /* 0x000fea0003800000 */
[----:B------:R-:W-:-:S05]  /*06a0*/  IMAD.IADD R4, R7, 0x1, -R2 ;  /* 0x0000000107047824 */ /* 0x000fca00078e0a02 */
[----:B------:R-:W-:-:S13]  /*06b0*/  ISETP.GT.U32.AND P0, PT, R4, -0x4, PT ;  /* 0xfffffffc0400780c */ /* 0x000fda0003f04070 */
[----:B------:R-:W-:Y:S05]  /*06c0*/  @P0 EXIT ;  /* 0x000000000000094d */ /* 0x000fea0003800000 */
[----:B---3--:R-:W0:Y:S01]  /*06d0*/  LDC R11, c[0x0][0x388] ;  /* 0x0000e200ff0b7b82 */ /* 0x008e220000000800 */
[----:B------:R-:W1:Y:S01]  /*06e0*/  LDCU.64 UR4, c[0x0][0x3a0] ;  /* 0x00007400ff0477ac */ /* 0x000e620008000a00 */
[----:B------:R-:W3:Y:S06]  /*06f0*/  LDCU UR8, c[0x0][0x398] ;  /* 0x00007300ff0877ac */ /* 0x000eec0008000800 */
[----:B------:R-:W4:Y:S08]  /*0700*/  LDC.64 R6, c[0x0][0x380] ;  /* 0x0000e000ff067b82 */ /* 0x000f300000000a00 */
[----:B--2---:R-:W2:Y:S01]  /*0710*/  LDC.64 R8, c[0x0][0x390] ;  /* 0x0000e400ff087b82 */ /* 0x004ea20000000a00 */
[----:B-1----:R-:W-:-:S04]  /*0720*/  UIADD3 UR4, UP0, UPT, UR4, 0x8, URZ ;  /* 0x0000000804047890 */ /* 0x002fc8000ff1e0ff */
[----:B---3--:R-:W-:-:S12]  /*0730*/  UIADD3.X UR5, UPT, UPT, URZ, UR5, URZ, UP0, !UPT ;  /* 0x00000005ff057290 */ /* 0x008fd800087fe4ff */
.L_x_40:
[----:B0-----:R-:W-:-:S13]  /*0740*/  ISETP.GE.AND P1, PT, R0, R11, PT ;  /* 0x0000000b0000720c */ /* 0x001fda0003f26270 */
[----:B-1-3--:R-:W0:Y:S02]  /*0750*/  @P1 LDC.64 R12, c[0x0][0x390] ;  /* 0x0000e400ff0c1b82 */ /* 0x00ae240000000a00 */
[----:B0-----:R-:W-:-:S05]  /*0760*/  @P1 IMAD.WIDE R14, R3, 0x4, R12 ;  /* 0x00000004030e1825 */ /* 0x001fca00078e020c */
[----:B------:R0:W5:Y:S01]  /*0770*/  @P1 LDG.E R17, desc[UR6][R14.64] ;  /* 0x000000060e111981 */ /* 0x000162000c1e1900 */
[----:B------:R-:W-:Y:S01]  /*0780*/  MOV R12, UR4 ;  /* 0x00000004000c7c02 */ /* 0x000fe20008000f00 */
[----:B------:R-:W-:Y:S01]  /*0790*/  IMAD.U32 R13, RZ, RZ, UR5 ;  /* 0x00000005ff0d7e24 */ /* 0x000fe2000f8e00ff */
[----:B------:R-:W-:Y:S03]  /*07a0*/  BSSY.RECONVERGENT B0, `(.L_x_13) ;  /* 0x0000018000007945 */ /* 0x000fe60003800200 */
[C---:B------:R-:W-:Y:S01]  /*07b0*/  IMAD.WIDE R12, R5.reuse, 0x4, R12 ;  /* 0x00000004050c7825 */ /* 0x040fe200078e020c */
[----:B------:R-:W-:-:S04]  /*07c0*/  IADD3 R5, PT, PT, R5, 0x4, RZ ;  /* 0x0000000405057810 */ /* 0x000fc80007ffe0ff */
[----:B------:R-:W-:Y:S01]  /*07d0*/  ISETP.GE.AND P0, PT, R5, R2, PT ;  /* 0x000000020500720c */ /* 0x000fe20003f06270 */
[----:B0-----:R-:W-:-:S12]  /*07e0*/  @P1 BRA `(.L_x_14) ;  /* 0x0000000000441947 */ /* 0x001fd80003800000 */
[----:B------:R-:W-:Y:S01]  /*07f0*/  ISETP.GE.AND P1, PT, R3, UR8, PT ;  /* 0x0000000803007c0c */ /* 0x000fe2000bf26270 */
[----:B------:R-:W-:-:S12]  /*0800*/  BSSY.RELIABLE B1, `(.L_x_15) ;  /* 0x000000c000017945 */ /* 0x000fd80003800100 */
[----:B------:R-:W-:Y:S05]  /*0810*/  @!P1 BRA `(.L_x_16) ;  /* 0x00000000000c9947 */ /* 0x000fea0003800000 */
[----:B----4-:R-:W-:-:S06]  /*0820*/  IMAD.WIDE R14, R0, 0x4, R6 ;  /* 0x00000004000e7825 */ /* 0x010fcc00078e0206 */
[----:B------:R0:W5:Y:S01]  /*0830*/  LDG.E R15, desc[UR6][R14.64] ;  /* 0x000000060e0f7981 */ /* 0x000162000c1e1900 */
[----:B------:R-:W-:Y:S05]  /*0840*/  BRA `(.L_x_17) ;  /* 0x00000000001c7947 */ /* 0x000fea0003800000 */
.L_x_16:
[----:B----4-:R-:W-:-:S04]  /*0850*/  IMAD.WIDE R14, R0, 0x4, R6 ;  /* 0x00000004000e7825 */ /* 0x010fc800078e0206 */
[----:B--2--5:R-:W-:Y:S02]  /*0860*/  IMAD.WIDE R16, R3, 0x4, R8 ;  /* 0x0000000403107825 */ /* 0x024fe400078e0208 */
[----:B------:R-:W2:Y:S04]  /*0870*/  LDG.E R15, desc[UR6][R14.64] ;  /* 0x000000060e0f7981 */ /* 0x000ea8000c1e1900 */
[----:B------:R-:W2:Y:S02]  /*0880*/  LDG.E R17, desc[UR6][R16.64] ;  /* 0x0000000610117981 */ /* 0x000ea4000c1e1900 */
[----:B--2---:R-:W-:-:S13]  /*0890*/  ISETP.GT.AND P1, PT, R15, R17, PT ;  /* 0x000000110f00720c */ /* 0x004fda0003f24270 */
[----:B------:R-:W-:Y:S05]  /*08a0*/  @P1 BREAK.RELIABLE B1 ;  /* 0x0000000000011942 */ /* 0x000fea0003800100 */
[----:B------:R-:W-:Y:S05]  /*08b0*/  @P1 BRA `(.L_x_14) ;  /* 0x0000000000101947 */ /* 0x000fea0003800000 */
.L_x_17:
[----:B------:R-:W-:Y:S05]  /*08c0*/  BSYNC.RELIABLE B1 ;  /* 0x0000000000017941 */ /* 0x000fea0003800100 */
.L_x_15:
[----:B-----5:R1:W-:Y:S01]  /*08d0*/  STG.E desc[UR6][R12.64+-0x8], R15 ;  /* 0xfffff80f0c007986 */ /* 0x0203e2000c101906 */
[----:B------:R-:W-:Y:S01]  /*08e0*/  VIADD R0, R0, 0x1 ;  /* 0x0000000100007836 */ /* 0x000fe20000000000 */
[----:B------:R-:W-:Y:S06]  /*08f0*/  BRA `(.L_x_18) ;  /* 0x0000000000087947 */ /* 0x000fec0003800000 */
.L_x_14:
[----:B-----5:R3:W-:Y:S01]  /*0900*/  STG.E desc[UR6][R12.64+-0x8], R17 ;  /* 0xfffff8110c007986 */ /* 0x0207e2000c101906 */
[----:B------:R-:W-:-:S07]  /*0910*/  IADD3 R3, PT, PT, R3, 0x1, RZ ;  /* 0x0000000103037810 */ /* 0x000fce0007ffe0ff */
.L_x_18:
[----:B------:R-:W-:Y:S05]  /*0920*/  BSYNC.RECONVERGENT B0 ;  /* 0x0000000000007941 */ /* 0x000fea0003800200 */
.L_x_13:
[----:B------:R-:W-:Y:S01]  /*0930*/  ISETP.GE.AND P1, PT, R0, R11, PT ;  /* 0x0000000b0000720c */ /* 0x000fe20003f26270 */
[----:B------:R-:W-:-:S12]  /*0940*/  BSSY.RECONVERGENT B0, `(.L_x_19) ;  /* 0x0000018000007945 */ /* 0x000fd80003800200 */
[----:B------:R-:W-:Y:S05]  /*0950*/  @!P1 BRA `(.L_x_20) ;  /* 0x00000000000c9947 */ /* 0x000fea0003800000 */
[----:B012---:R-:W-:-:S05]  /*0960*/  IMAD.WIDE R14, R3, 0x4, R8 ;  /* 0x00000004030e7825 */ /* 0x007fca00078e0208 */
[----:B---3--:R0:W5:Y:S01]  /*0970*/  LDG.E R17, desc[UR6][R14.64] ;  /* 0x000000060e117981 */ /* 0x008162000c1e1900 */
[----:B------:R-:W-:Y:S05]  /*0980*/  BRA `(.L_x_21) ;  /* 0x0000000000447947 */ /* 0x000fea0003800000 */
.L_x_20:
[----:B------:R-:W-:Y:S01]  /*0990*/  ISETP.GE.AND P1, PT, R3, UR8, PT ;  /* 0x0000000803007c0c */ /* 0x000fe2000bf26270 */
[----:B------:R-:W-:-:S12]  /*09a0*/  BSSY.RELIABLE B1, `(.L_x_22) ;  /* 0x000000c000017945 */ /* 0x000fd80003800100 */
[----:B------:R-:W-:Y:S05]  /*09b0*/  @!P1 BRA `(.L_x_23) ;  /* 0x00000000000c9947 */ /* 0x000fea0003800000 */
[----:B01--4-:R-:W-:-:S06]  /*09c0*/  IMAD.WIDE R14, R0, 0x4, R6 ;  /* 0x00000004000e7825 */ /* 0x013fcc00078e0206 */
[----:B------:R0:W5:Y:S01]  /*09d0*/  LDG.E R15, desc[UR6][R14.64] ;  /* 0x000000060e0f7981 */ /* 0x000162000c1e1900 */
[----:B------:R-:W-:Y:S05]  /*09e0*/  BRA `(.L_x_24) ;  /* 0x00000000001c7947 */ /* 0x000fea0003800000 */
.L_x_23:
[----:B01--4-:R-:W-:-:S04]  /*09f0*/  IMAD.WIDE R14, R0, 0x4, R6 ;  /* 0x00000004000e7825 */ /* 0x013fc800078e0206 */
[----:B--23--:R-:W-:Y:S02]  /*0a00*/  IMAD.WIDE R16, R3, 0x4, R8 ;  /* 0x0000000403107825 */ /* 0x00cfe400078e0208 */
[----:B------:R-:W2:Y:S04]  /*0a10*/  LDG.E R15, desc[UR6][R14.64] ;  /* 0x000000060e0f7981 */ /* 0x000ea8000c1e1900 */
[----:B------:R-:W2:Y:S02]  /*0a20*/  LDG.E R17, desc[UR6][R16.64] ;  /* 0x0000000610117981 */ /* 0x000ea4000c1e1900 */
[----:B--2---:R-:W-:-:S13]  /*0a30*/  ISETP.GT.AND P1, PT, R15, R17, PT ;  /* 0x000000110f00720c */ /* 0x004fda0003f24270 */
[----:B------:R-:W-:Y:S05]  /*0a40*/  @P1 BREAK.RELIABLE B1 ;  /* 0x0000000000011942 */ /* 0x000fea0003800100 */
[----:B------:R-:W-:Y:S05]  /*0a50*/  @P1 BRA `(.L_x_21) ;  /* 0x0000000000101947 */ /* 0x000fea0003800000 */
.L_x_24:
[----:B------:R-:W-:Y:S05]  /*0a60*/  BSYNC.RELIABLE B1 ;  /* 0x0000000000017941 */ /* 0x000fea0003800100 */
.L_x_22:
[----:B-----5:R1:W-:Y:S01]  /*0a70*/  STG.E desc[UR6][R12.64+-0x4], R15 ;  /* 0xfffffc0f0c007986 */ /* 0x0203e2000c101906 */
[----:B------:R-:W-:Y:S01]  /*0a80*/  VIADD R0, R0, 0x1 ;  /* 0x0000000100007836 */ /* 0x000fe20000000000 */
[----:B------:R-:W-:Y:S06]  /*0a90*/  BRA `(.L_x_25) ;  /* 0x0000000000087947 */ /* 0x000fec0003800000 */
.L_x_21:
[----:B-----5:R1:W-:Y:S01]  /*0aa0*/  STG.E desc[UR6][R12.64+-0x4], R17 ;  /* 0xfffffc110c007986 */ /* 0x0203e2000c101906 */
[----:B------:R-:W-:-:S07]  /*0ab0*/  IADD3 R3, PT, PT, R3, 0x1, RZ ;  /* 0x0000000103037810 */ /* 0x000fce0007ffe0ff */
.L_x_25:
[----:B------:R-:W-:Y:S05]  /*0ac0*/  BSYNC.RECONVERGENT B0 ;  /* 0x0000000000007941 */ /* 0x000fea0003800200 */
.L_x_19:
[----:B------:R-:W-:Y:S01]  /*0ad0*/  ISETP.GE.AND P1, PT, R0, R11, PT ;  /* 0x0000000b0000720c */ /* 0x000fe20003f26270 */
[----:B------:R-:W-:-:S12]  /*0ae0*/  BSSY.RECONVERGENT B0, `(.L_x_26) ;  /* 0x0000018000007945 */ /* 0x000fd80003800200 */
[----:B------:R-:W-:Y:S05]  /*0af0*/  @!P1 BRA `(.L_x_27) ;  /* 0x00000000000c9947 */ /* 0x000fea0003800000 */
[----:B012---:R-:W-:-:S05]  /*0b00*/  IMAD.WIDE R14, R3, 0x4, R8 ;  /* 0x00000004030e7825 */ /* 0x007fca00078e0208 */
[----:B---3--:R0:W5:Y:S01]  /*0b10*/  LDG.E R17, desc[UR6][R14.64] ;  /* 0x000000060e117981 */ /* 0x008162000c1e1900 */
[----:B------:R-:W-:Y:S05]  /*0b20*/  BRA `(.L_x_28) ;  /* 0x0000000000447947 */ /* 0x000fea0003800000 */
.L_x_27:
[----:B------:R-:W-:Y:S01]  /*0b30*/  ISETP.GE.AND P1, PT, R3, UR8, PT ;  /* 0x0000000803007c0c */ /* 0x000fe2000bf26270 */
[----:B------:R-:W-:-:S12]  /*0b40*/  BSSY.RELIABLE B1, `(.L_x_29) ;  /* 0x000000c000017945 */ /* 0x000fd80003800100 */
[----:B------:R-:W-:Y:S05]  /*0b50*/  @!P1 BRA `(.L_x_30) ;  /* 0x00000000000c9947 */ /* 0x000fea0003800000 */
[----:B01--4-:R-:W-:-:S06]  /*0b60*/  IMAD.WIDE R14, R0, 0x4, R6 ;  /* 0x00000004000e7825 */ /* 0x013fcc00078e0206 */
[----:B------:R0:W5:Y:S01]  /*0b70*/  LDG.E R15, desc[UR6][R14.64] ;  /* 0x000000060e0f7981 */ /* 0x000162000c1e1900 */
[----:B------:R-:W-:Y:S05]  /*0b80*/  BRA `(.L_x_31) ;  /* 0x00000000001c7947 */ /* 0x000fea0003800000 */
.L_x_30:
[----:B01--4-:R-:W-:-:S04]  /*0b90*/  IMAD.WIDE R14, R0, 0x4, R6 ;  /* 0x00000004000e7825 */ /* 0x013fc800078e0206 */
[----:B--23--:R-:W-:Y:S02]  /*0ba0*/  IMAD.WIDE R16, R3, 0x4, R8 ;  /* 0x0000000403107825 */ /* 0x00cfe400078e0208 */
[----:B------:R-:W2:Y:S04]  /*0bb0*/  LDG.E R15, desc[UR6][R14.64] ;  /* 0x000000060e0f7981 */ /* 0x000ea8000c1e1900 */
[----:B------:R-:W2:Y:S02]  /*0bc0*/  LDG.E R17, desc[UR6][R16.64] ;  /* 0x0000000610117981 */ /* 0x000ea4000c1e1900 */
[----:B--2---:R-:W-:-:S13]  /*0bd0*/  ISETP.GT.AND P1, PT, R15, R17, PT ;  /* 0x000000110f00720c */ /* 0x004fda0003f24270 */
[----:B------:R-:W-:Y:S05]  /*0be0*/  @P1 BREAK.RELIABLE B1 ;  /* 0x0000000000011942 */ /* 0x000fea0003800100 */
[----:B------:R-:W-:Y:S05]  /*0bf0*/  @P1 BRA `(.L_x_28) ;  /* 0x0000000000101947 */ /* 0x000fea0003800000 */
.L_x_31:
[----:B------:R-:W-:Y:S05]  /*0c00*/  BSYNC.RELIABLE B1 ;  /* 0x0000000000017941 */ /* 0x000fea0003800100 */
.L_x_29:
[----:B-----5:R1:W-:Y:S01]  /*0c10*/  STG.E desc[UR6][R12.64], R15 ;  /* 0x0000000f0c007986 */ /* 0x0203e2000c101906 */
[----:B------:R-:W-:Y:S01]  /*0c20*/  VIADD R0, R0, 0x1 ;  /* 0x0000000100007836 */ /* 0x000fe20000000000 */
[----:B------:R-:W-:Y:S06]  /*0c30*/  BRA `(.L_x_32) ;  /* 0x0000000000087947 */ /* 0x000fec0003800000 */
.L_x_28:
[----:B-----5:R1:W-:Y:S01]  /*0c40*/  STG.E desc[UR6][R12.64], R17 ;  /* 0x000000110c007986 */ /* 0x0203e2000c101906 */
[----:B------:R-:W-:-:S07]  /*0c50*/  IADD3 R3, PT, PT, R3, 0x1, RZ ;  /* 0x0000000103037810 */ /* 0x000fce0007ffe0ff */
.L_x_32:
[----:B------:R-:W-:Y:S05]  /*0c60*/  BSYNC.RECONVERGENT B0 ;  /* 0x0000000000007941 */ /* 0x000fea0003800200 */
.L_x_26:
[----:B------:R-:W-:Y:S01]  /*0c70*/  ISETP.GE.AND P1, PT, R0, R11, PT ;  /* 0x0000000b0000720c */ /* 0x000fe20003f26270 */
[----:B------:R-:W-:-:S12]  /*0c80*/  BSSY.RECONVERGENT B0, `(.L_x_33) ;  /* 0x0000018000007945 */ /* 0x000fd80003800200 */
[----:B------:R-:W-:Y:S05]  /*0c90*/  @!P1 BRA `(.L_x_34) ;  /* 0x00000000000c9947 */ /* 0x000fea0003800000 */
[----:B012---:R-:W-:-:S05]  /*0ca0*/  IMAD.WIDE R14, R3, 0x4, R8 ;  /* 0x00000004030e7825 */ /* 0x007fca00078e0208 */
[----:B---3--:R0:W5:Y:S01]  /*0cb0*/  LDG.E R17, desc[UR6][R14.64] ;  /* 0x000000060e117981 */ /* 0x008162000c1e1900 */
[----:B------:R-:W-:Y:S05]  /*0cc0*/  BRA `(.L_x_35) ;  /* 0x0000000000447947 */ /* 0x000fea0003800000 */
.L_x_34:
[----:B------:R-:W-:Y:S01]  /*0cd0*/  ISETP.GE.AND P1, PT, R3, UR8, PT ;  /* 0x0000000803007c0c */ /* 0x000fe2000bf26270 */
[----:B------:R-:W-:-:S12]  /*0ce0*/  BSSY.RELIABLE B1, `(.L_x_36) ;  /* 0x000000c000017945 */ /* 0x000fd80003800100 */
[----:B------:R-:W-:Y:S05]  /*0cf0*/  @!P1 BRA `(.L_x_37) ;  /* 0x00000000000c9947 */ /* 0x000fea0003800000 */
[----:B01--4-:R-:W-:-:S06]  /*0d00*/  IMAD.WIDE R14, R0, 0x4, R6 ;  /* 0x00000004000e7825 */ /* 0x013fcc00078e0206 */
[----:B------:R0:W5:Y:S01]  /*0d10*/  LDG.E R15, desc[UR6][R14.64] ;  /* 0x000000060e0f7981 */ /* 0x000162000c1e1900 */
[----:B------:R-:W-:Y:S05]  /*0d20*/  BRA `(.L_x_38) ;  /* 0x00000000001c7947 */ /* 0x000fea0003800000 */
.L_x_37:
[----:B01--4-:R-:W-:-:S04]  /*0d30*/  IMAD.WIDE R14, R0, 0x4, R6 ;  /* 0x00000004000e7825 */ /* 0x013fc800078e0206 */
[----:B--23--:R-:W-:Y:S02]  /*0d40*/  IMAD.WIDE R16, R3, 0x4, R8 ;  /* 0x0000000403107825 */ /* 0x00cfe400078e0208 */
[----:B------:R-:W2:Y:S04]  /*0d50*/  LDG.E R15, desc[UR6][R14.64] ;  /* 0x000000060e0f7981 */ /* 0x000ea8000c1e1900 */
[----:B------:R-:W2:Y:S02]  /*0d60*/  LDG.E R17, desc[UR6][R16.64] ;  /* 0x0000000610117981 */ /* 0x000ea4000c1e1900 */
[----:B--2---:R-:W-:-:S13]  /*0d70*/  ISETP.GT.AND P1, PT, R15, R17, PT ;  /* 0x000000110f00720c */ /* 0x004fda0003f24270 */
[----:B------:R-:W-:Y:S05]  /*0d80*/  @P1 BREAK.RELIABLE B1 ;  /* 0x0000000000011942 */ /* 0x000fea0003800100 */
[----:B------:R-:W-:Y:S05]  /*0d90*/  @P1 BRA `(.L_x_35) ;  /* 0x0000000000101947 */ /* 0x000fea0003800000 */
.L_x_38:
[----:B------:R-:W-:Y:S05]  /*0da0*/  BSYNC.RELIABLE B1 ;  /* 0x0000000000017941 */ /* 0x000fea0003800100 */
.L_x_36:
[----:B-----5:R1:W-:Y:S01]  /*0db0*/  STG.E desc[UR6][R12.64+0x4], R15 ;  /* 0x0000040f0c007986 */ /* 0x0203e2000c101906 */
[----:B------:R-:W-:Y:S01]  /*0dc0*/  VIADD R0, R0, 0x1 ;  /* 0x0000000100007836 */ /* 0x000fe20000000000 */
[----:B------:R-:W-:Y:S06]  /*0dd0*/  BRA `(.L_x_39) ;  /* 0x0000000000087947 */ /* 0x000fec0003800000 */
.L_x_35:
[----:B-----5:R1:W-:Y:S01]  /*0de0*/  STG.E desc[UR6][R12.64+0x4], R17 ;  /* 0x000004110c007986 */ /* 0x0203e2000c101906 */
[----:B------:R-:W-:-:S07]  /*0df0*/  IADD3 R3, PT, PT, R3, 0x1, RZ ;  /* 0x0000000103037810 */ /* 0x000fce0007ffe0ff */
.L_x_39:
[----:B------:R-:W-:Y:S05]  /*0e00*/  BSYNC.RECONVERGENT B0 ;  /* 0x0000000000007941 */ /* 0x000fea0003800200 */
.L_x_33:
[----:B------:R-:W-:Y:S05]  /*0e10*/  @!P0 BRA `(.L_x_40) ;  /* 0xfffffff800488947 */ /* 0x000fea000383ffff */
[----:B------:R-:W-:Y:S05]  /*0e20*/  EXIT ;  /* 0x000000000000794d */ /* 0x000fea0003800000 */
.L_x_41:
[----:B------:R-:W-:-:S00]  /*0e30*/  BRA `(.L_x_41) ;  /* 0xfffffffc00fc7947 */ /* 0x000fc0000383ffff */
[----:B------:R-:W-:-:S00]  /*0e40*/  NOP ;  /* 0x0000000000007918 */ /* 0x000fc00000000000 */
        /* <DEDUP_REMOVED lines=11> */
.L_x_42:


//--------------------- .nv.shared.reserved.0     --------------------------
	.section	.nv.shared.reserved.0,"aw",@nobits
	.weak		__nv_reservedSMEM_offset_0_alias
	.size		__nv_reservedSMEM_offset_0_alias, 0, 64
	.other		__nv_reservedSMEM_offset_0_alias,@"STO_CUDA_RESERVED_SHARED STV_DEFAULT"
__nv_reservedSMEM_offset_0_alias:
	.zero		0
	.zero		64


//--------------------- .nv.constant0._Z12merge_kernelPKiiS0_iPi --------------------------
	.section	.nv.constant0._Z12merge_kernelPKiiS0_iPi,"a",@progbits
	.sectionflags	@""
	.align	4
.nv.constant0._Z12merge_kernelPKiiS0_iPi:
	.zero		936


//--------------------- SYMBOLS --------------------------

	.type		.nv.reservedSmem.offset0,@object
	.size		.nv.reservedSmem.offset0,0x4
